//
// Generated by NVIDIA NVVM Compiler
//
// Compiler Build ID: CL-36424714
// Cuda compilation tools, release 13.0, V13.0.88
// Based on NVVM 20.0.0
//

.version 9.0
.target sm_100
.address_size 64

	// .globl	_Z16histogram_kernelPiiS_
// _ZZ16histogram_kernelPiiS_E9temp_hist has been demoted

.visible .entry _Z16histogram_kernelPiiS_(
	.param .u64 .ptr .align 1 _Z16histogram_kernelPiiS__param_0,
	.param .u32 _Z16histogram_kernelPiiS__param_1,
	.param .u64 .ptr .align 1 _Z16histogram_kernelPiiS__param_2
)
{
	.reg .pred 	%p<7>;
	.reg .b32 	%r<59>;
	.reg .b64 	%rd<15>;
	// demoted variable
	.shared .align 4 .b8 _ZZ16histogram_kernelPiiS_E9temp_hist[1024];
	ld.param.u64 	%rd3, [_Z16histogram_kernelPiiS__param_0];
	ld.param.u32 	%r14, [_Z16histogram_kernelPiiS__param_1];
	ld.param.u64 	%rd2, [_Z16histogram_kernelPiiS__param_2];
	cvta.to.global.u64 	%rd1, %rd3;
	mov.u32 	%r1, %tid.x;
	shl.b32 	%r15, %r1, 2;
	mov.u32 	%r16, _ZZ16histogram_kernelPiiS_E9temp_hist;
	add.s32 	%r2, %r16, %r15;
	mov.b32 	%r17, 0;
	st.shared.u32 	[%r2], %r17;
	bar.sync 	0;
	mov.u32 	%r18, %ctaid.x;
	mov.u32 	%r19, %ntid.x;
	mad.lo.s32 	%r57, %r18, %r19, %r1;
	mov.u32 	%r20, %nctaid.x;
	mul.lo.s32 	%r4, %r19, %r20;
	setp.ge.s32 	%p1, %r57, %r14;
	@%p1 bra 	$L__BB0_7;
	add.s32 	%r21, %r57, %r4;
	max.s32 	%r22, %r14, %r21;
	setp.lt.s32 	%p2, %r21, %r14;
	selp.u32 	%r23, 1, 0, %p2;
	add.s32 	%r24, %r21, %r23;
	sub.s32 	%r25, %r22, %r24;
	div.u32 	%r26, %r25, %r4;
	add.s32 	%r5, %r26, %r23;
	and.b32  	%r27, %r5, 3;
	setp.eq.s32 	%p3, %r27, 3;
	@%p3 bra 	$L__BB0_4;
	add.s32 	%r28, %r5, 1;
	and.b32  	%r29, %r28, 3;
	neg.s32 	%r55, %r29;
$L__BB0_3:
	.pragma "nounroll";
	mul.wide.s32 	%rd4, %r57, 4;
	add.s64 	%rd5, %rd1, %rd4;
	ld.global.u32 	%r30, [%rd5];
	shl.b32 	%r31, %r30, 2;
	add.s32 	%r33, %r16, %r31;
	atom.shared.add.u32 	%r34, [%r33], 1;
	add.s32 	%r57, %r57, %r4;
	add.s32 	%r55, %r55, 1;
	setp.ne.s32 	%p4, %r55, 0;
	@%p4 bra 	$L__BB0_3;
$L__BB0_4:
	setp.lt.u32 	%p5, %r5, 3;
	@%p5 bra 	$L__BB0_7;
	mul.wide.s32 	%rd8, %r4, 4;
	shl.b32 	%r52, %r4, 2;
$L__BB0_6:
	mul.wide.s32 	%rd6, %r57, 4;
	add.s64 	%rd7, %rd1, %rd6;
	ld.global.u32 	%r35, [%rd7];
	shl.b32 	%r36, %r35, 2;
	add.s32 	%r38, %r16, %r36;
	atom.shared.add.u32 	%r39, [%r38], 1;
	add.s64 	%rd9, %rd7, %rd8;
	ld.global.u32 	%r40, [%rd9];
	shl.b32 	%r41, %r40, 2;
	add.s32 	%r42, %r16, %r41;
	atom.shared.add.u32 	%r43, [%r42], 1;
	add.s64 	%rd10, %rd9, %rd8;
	ld.global.u32 	%r44, [%rd10];
	shl.b32 	%r45, %r44, 2;
	add.s32 	%r46, %r16, %r45;
	atom.shared.add.u32 	%r47, [%r46], 1;
	add.s64 	%rd11, %rd10, %rd8;
	ld.global.u32 	%r48, [%rd11];
	shl.b32 	%r49, %r48, 2;
	add.s32 	%r50, %r16, %r49;
	atom.shared.add.u32 	%r51, [%r50], 1;
	add.s32 	%r57, %r52, %r57;
	setp.lt.s32 	%p6, %r57, %r14;
	@%p6 bra 	$L__BB0_6;
$L__BB0_7:
	cvta.to.global.u64 	%rd12, %rd2;
	bar.sync 	0;
	mul.wide.u32 	%rd13, %r1, 4;
	add.s64 	%rd14, %rd12, %rd13;
	ld.shared.u32 	%r53, [%r2];
	atom.global.add.u32 	%r54, [%rd14], %r53;
	ret;

}


// ===== COMPILED SASS (sm_100) =====

	.target	sm_100

	.elftype	@"ET_EXEC"


//--------------------- .note.nv.tkinfo           --------------------------
	.section	.note.nv.tkinfo,"",@"SHT_NOTE"
	.sectionflags	@"SHF_NOTE_NV_TKINFO"
	.tkinfo
        /*0018*/ 	.word	0x00000002
        /*0030*/ 	.string	""
        /*0030*/ 	.string	"ptxas"
        /*0030*/ 	.string	"Cuda compilation tools, release 13.0, V13.0.88"
        /*0030*/ 	.string	"Build cuda_13.0.r13.0/compiler.36424714_0"
        /*0030*/ 	.string	"-arch sm_100 -m 64 "



//--------------------- .note.nv.cuinfo           --------------------------
	.section	.note.nv.cuinfo,"",@"SHT_NOTE"
	.sectionflags	@"SHF_NOTE_NV_CUINFO"
        /*0018*/ 	.short	0x0002
        /*001a*/ 	.short	0x0064
        /*001c*/ 	.short	0x0082
	.zero		2


//--------------------- .nv.info                  --------------------------
	.section	.nv.info,"",@"SHT_CUDA_INFO"
	.align	4


	//----- nvinfo : EIATTR_REGCOUNT
	.align		4
        /*0000*/ 	.byte	0x04, 0x2f
        /*0002*/ 	.short	(.L_1 - .L_0)
	.align		4
.L_0:
        /*0004*/ 	.word	index@(_Z16histogram_kernelPiiS_)
        /*0008*/ 	.word	0x00000015


	//----- nvinfo : EIATTR_FRAME_SIZE
	.align		4
.L_1:
        /*000c*/ 	.byte	0x04, 0x11
        /*000e*/ 	.short	(.L_3 - .L_2)
	.align		4
.L_2:
        /*0010*/ 	.word	index@(_Z16histogram_kernelPiiS_)
        /*0014*/ 	.word	0x00000000


	//----- nvinfo : EIATTR_MIN_STACK_SIZE
	.align		4
.L_3:
        /*0018*/ 	.byte	0x04, 0x12
        /*001a*/ 	.short	(.L_5 - .L_4)
	.align		4
.L_4:
        /*001c*/ 	.word	index@(_Z16histogram_kernelPiiS_)
        /*0020*/ 	.word	0x00000000
.L_5:


//--------------------- .nv.compat                --------------------------
	.section	.nv.compat,"",@"SHT_CUDA_COMPAT_INFO"
	.align	4
        /*0000*/ 	.byte	0x02, 0x09, 0x00, 0x00, 0x02, 0x02, 0x01, 0x00, 0x02, 0x05, 0x05, 0x00, 0x03, 0x07, 0x01, 0x01
        /*0010*/ 	.byte	0x02, 0x03, 0x00, 0x00, 0x02, 0x06, 0x01, 0x00, 0x04, 0x0b, 0x08, 0x00, 0x09, 0x00, 0x00, 0x00
        /*0020*/ 	.byte	0x00, 0x00, 0x00, 0x00


//--------------------- .nv.info._Z16histogram_kernelPiiS_ --------------------------
	.section	.nv.info._Z16histogram_kernelPiiS_,"",@"SHT_CUDA_INFO"
	.sectionflags	@""
	.align	4


	//----- nvinfo : EIATTR_CUDA_API_VERSION
	.align		4
        /*0000*/ 	.byte	0x04, 0x37
        /*0002*/ 	.short	(.L_7 - .L_6)
.L_6:
        /*0004*/ 	.word	0x00000082


	//----- nvinfo : EIATTR_KPARAM_INFO
	.align		4
.L_7:
        /*0008*/ 	.byte	0x04, 0x17
        /*000a*/ 	.short	(.L_9 - .L_8)
.L_8:
        /*000c*/ 	.word	0x00000000
        /*0010*/ 	.short	0x0002
        /*0012*/ 	.short	0x0010
        /*0014*/ 	.byte	0x00, 0xf5, 0x21, 0x00


	//----- nvinfo : EIATTR_KPARAM_INFO
	.align		4
.L_9:
        /*0018*/ 	.byte	0x04, 0x17
        /*001a*/ 	.short	(.L_11 - .L_10)
.L_10:
        /*001c*/ 	.word	0x00000000
        /*0020*/ 	.short	0x0001
        /*0022*/ 	.short	0x0008
        /*0024*/ 	.byte	0x00, 0xf0, 0x11, 0x00


	//----- nvinfo : EIATTR_KPARAM_INFO
	.align		4
.L_11:
        /*0028*/ 	.byte	0x04, 0x17
        /*002a*/ 	.short	(.L_13 - .L_12)
.L_12:
        /*002c*/ 	.word	0x00000000
        /*0030*/ 	.short	0x0000
        /*0032*/ 	.short	0x0000
        /*0034*/ 	.byte	0x00, 0xf5, 0x21, 0x00


	//----- nvinfo : EIATTR_SPARSE_MMA_MASK
	.align		4
.L_13:
        /*0038*/ 	.byte	0x03, 0x50
        /*003a*/ 	.short	0x0000


	//----- nvinfo : EIATTR_MAXREG_COUNT
	.align		4
        /*003c*/ 	.byte	0x03, 0x1b
        /*003e*/ 	.short	0x00ff


	//----- nvinfo : EIATTR_NUM_BARRIERS
	.align		4
        /*0040*/ 	.byte	0x02, 0x4c
        /*0042*/ 	.byte	0x01
	.zero		1


	//----- nvinfo : EIATTR_MERCURY_ISA_VERSION
	.align		4
        /*0044*/ 	.byte	0x03, 0x5f
        /*0046*/ 	.short	0x0101


	//----- nvinfo : EIATTR_VRC_CTA_INIT_COUNT
	.align		4
        /*0048*/ 	.byte	0x02, 0x4a
	.zero		1
	.zero		1


	//----- nvinfo : EIATTR_EXIT_INSTR_OFFSETS
	.align		4
        /*004c*/ 	.byte	0x04, 0x1c
        /*004e*/ 	.short	(.L_15 - .L_14)


	//   ....[0]....
.L_14:
        /*0050*/ 	.word	0x00000570


	//----- nvinfo : EIATTR_CRS_STACK_SIZE
	.align		4
.L_15:
        /*0054*/ 	.byte	0x04, 0x1e
        /*0056*/ 	.short	(.L_17 - .L_16)
.L_16:
        /*0058*/ 	.word	0x00000000


	//----- nvinfo : EIATTR_CBANK_PARAM_SIZE
	.align		4
.L_17:
        /*005c*/ 	.byte	0x03, 0x19
        /*005e*/ 	.short	0x0018


	//----- nvinfo : EIATTR_PARAM_CBANK
	.align		4
        /*0060*/ 	.byte	0x04, 0x0a
        /*0062*/ 	.short	(.L_19 - .L_18)
	.align		4
.L_18:
        /*0064*/ 	.word	index@(.nv.constant0._Z16histogram_kernelPiiS_)
        /*0068*/ 	.short	0x0380
        /*006a*/ 	.short	0x0018


	//----- nvinfo : EIATTR_SW_WAR
	.align		4
.L_19:
        /*006c*/ 	.byte	0x04, 0x36
        /*006e*/ 	.short	(.L_21 - .L_20)
.L_20:
        /*0070*/ 	.word	0x00000008
.L_21:


//--------------------- .nv.callgraph             --------------------------
	.section	.nv.callgraph,"",@"SHT_CUDA_CALLGRAPH"
	.align	4
	.sectionentsize	8
	.align		4
        /*0000*/ 	.word	0x00000000
	.align		4
        /*0004*/ 	.word	0xffffffff
	.align		4
        /*0008*/ 	.word	0x00000000
	.align		4
        /*000c*/ 	.word	0xfffffffe
	.align		4
        /*0010*/ 	.word	0x00000000
	.align		4
        /*0014*/ 	.word	0xfffffffd
	.align		4
        /*0018*/ 	.word	0x00000000
	.align		4
        /*001c*/ 	.word	0xfffffffc


//--------------------- .text._Z16histogram_kernelPiiS_ --------------------------
	.section	.text._Z16histogram_kernelPiiS_,"ax",@progbits
	.align	128
        .global         _Z16histogram_kernelPiiS_
        .type           _Z16histogram_kernelPiiS_,@function
        .size           _Z16histogram_kernelPiiS_,(.L_x_7 - _Z16histogram_kernelPiiS_)
        .other          _Z16histogram_kernelPiiS_,@"STO_CUDA_ENTRY STV_DEFAULT"
_Z16histogram_kernelPiiS_:
.text._Z16histogram_kernelPiiS_:
[----:B------:R-:W-:Y:S01]  /*0000*/  LDC R1, c[0x0][0x37c] ;  /* 0x0000df00ff017b82 */ /* 0x000fe20000000800 */
[----:B------:R-:W0:Y:S07]  /*0010*/  S2R R0, SR_TID.X ;  /* 0x0000000000007919 */ /* 0x000e2e0000002100 */
[----:B------:R-:W1:Y:S01]  /*0020*/  S2UR UR5, SR_CgaCtaId ;  /* 0x00000000000579c3 */ /* 0x000e620000008800 */
[----:B------:R-:W2:Y:S01]  /*0030*/  LDCU UR9, c[0x0][0x388] ;  /* 0x00007100ff0977ac */ /* 0x000ea20008000800 */
[----:B------:R-:W-:Y:S01]  /*0040*/  BSSY.RECONVERGENT B0, `(.L_x_0) ;  /* 0x000004d000007945 */ /* 0x000fe20003800200 */
[----:B------:R-:W-:Y:S01]  /*0050*/  UMOV UR4, 0x400 ;  /* 0x0000040000047882 */ /* 0x000fe20000000000 */
[----:B------:R-:W3:Y:S04]  /*0060*/  LDCU.64 UR6, c[0x0][0x358] ;  /* 0x00006b00ff0677ac */ /* 0x000ee80008000a00 */
[----:B------:R-:W4:Y:S08]  /*0070*/  S2UR UR8, SR_CTAID.X ;  /* 0x00000000000879c3 */ /* 0x000f300000002500 */
[----:B------:R-:W4:Y:S01]  /*0080*/  LDC R5, c[0x0][0x360] ;  /* 0x0000d800ff057b82 */ /* 0x000f220000000800 */
[----:B-1----:R-:W-:Y:S01]  /*0090*/  ULEA UR4, UR5, UR4, 0x18 ;  /* 0x0000000405047291 */ /* 0x002fe2000f8ec0ff */
[----:B------:R-:W1:Y:S05]  /*00a0*/  LDCU UR5, c[0x0][0x370] ;  /* 0x00006e00ff0577ac */ /* 0x000e6a0008000800 */
[----:B0-----:R-:W-:-:S05]  /*00b0*/  LEA R3, R0, UR4, 0x2 ;  /* 0x0000000400037c11 */ /* 0x001fca000f8e10ff */
[----:B------:R0:W-:Y:S01]  /*00c0*/  STS [R3], RZ ;  /* 0x000000ff03007388 */ /* 0x0001e20000000800 */
[C---:B----4-:R-:W-:Y:S02]  /*00d0*/  IMAD R7, R5.reuse, UR8, R0 ;  /* 0x0000000805077c24 */ /* 0x050fe4000f8e0200 */
[----:B-1----:R-:W-:Y:S01]  /*00e0*/  IMAD R2, R5, UR5, RZ ;  /* 0x0000000505027c24 */ /* 0x002fe2000f8e02ff */
[----:B------:R-:W-:Y:S02]  /*00f0*/  BAR.SYNC.DEFER_BLOCKING 0x0 ;  /* 0x0000000000007b1d */ /* 0x000fe40000010000 */
[----:B--2---:R-:W-:-:S13]  /*0100*/  ISETP.GE.AND P0, PT, R7, UR9, PT ;  /* 0x0000000907007c0c */ /* 0x004fda000bf06270 */
[----:B0--3--:R-:W-:Y:S05]  /*0110*/  @P0 BRA `(.L_x_1) ;  /* 0x0000000000fc0947 */ /* 0x009fea0003800000 */
[----:B------:R-:W0:Y:S01]  /*0120*/  I2F.U32.RP R10, R2 ;  /* 0x00000002000a7306 */ /* 0x000e220000209000 */
[C---:B------:R-:W-:Y:S01]  /*0130*/  IMAD.IADD R6, R2.reuse, 0x1, R7 ;  /* 0x0000000102067824 */ /* 0x040fe200078e0207 */
[----:B------:R-:W-:Y:S01]  /*0140*/  ISETP.NE.U32.AND P2, PT, R2, RZ, PT ;  /* 0x000000ff0200720c */ /* 0x000fe20003f45070 */
[----:B------:R-:W-:Y:S01]  /*0150*/  IMAD.MOV R11, RZ, RZ, -R2 ;  /* 0x000000ffff0b7224 */ /* 0x000fe200078e0a02 */
[----:B------:R-:W-:Y:S02]  /*0160*/  BSSY.RECONVERGENT B1, `(.L_x_2) ;  /* 0x0000026000017945 */ /* 0x000fe40003800200 */
[C---:B------:R-:W-:Y:S02]  /*0170*/  ISETP.GE.AND P0, PT, R6.reuse, UR9, PT ;  /* 0x0000000906007c0c */ /* 0x040fe4000bf06270 */
[----:B------:R-:W-:Y:S02]  /*0180*/  VIMNMX R9, PT, PT, R6, UR9, !PT ;  /* 0x0000000906097c48 */ /* 0x000fe4000ffe0100 */
[----:B------:R-:W-:-:S04]  /*0190*/  SEL R8, RZ, 0x1, P0 ;  /* 0x00000001ff087807 */ /* 0x000fc80000000000 */
[----:B------:R-:W-:Y:S01]  /*01a0*/  IADD3 R9, PT, PT, R9, -R6, -R8 ;  /* 0x8000000609097210 */ /* 0x000fe20007ffe808 */
[----:B0-----:R-:W0:Y:S02]  /*01b0*/  MUFU.RCP R10, R10 ;  /* 0x0000000a000a7308 */ /* 0x001e240000001000 */
[----:B0-----:R-:W-:-:S06]  /*01c0*/  VIADD R4, R10, 0xffffffe ;  /* 0x0ffffffe0a047836 */ /* 0x001fcc0000000000 */
[----:B------:R0:W1:Y:S02]  /*01d0*/  F2I.FTZ.U32.TRUNC.NTZ R5, R4 ;  /* 0x0000000400057305 */ /* 0x000064000021f000 */
[----:B0-----:R-:W-:Y:S02]  /*01e0*/  HFMA2 R4, -RZ, RZ, 0, 0 ;  /* 0x00000000ff047431 */ /* 0x001fe400000001ff */
[----:B-1----:R-:W-:-:S04]  /*01f0*/  IMAD R11, R11, R5, RZ ;  /* 0x000000050b0b7224 */ /* 0x002fc800078e02ff */
[----:B------:R-:W-:-:S06]  /*0200*/  IMAD.HI.U32 R10, R5, R11, R4 ;  /* 0x0000000b050a7227 */ /* 0x000fcc00078e0004 */
[----:B------:R-:W-:-:S04]  /*0210*/  IMAD.HI.U32 R11, R10, R9, RZ ;  /* 0x000000090a0b7227 */ /* 0x000fc800078e00ff */
[----:B------:R-:W-:-:S04]  /*0220*/  IMAD.MOV R4, RZ, RZ, -R11 ;  /* 0x000000ffff047224 */ /* 0x000fc800078e0a0b */
[----:B------:R-:W-:Y:S02]  /*0230*/  IMAD R9, R2, R4, R9 ;  /* 0x0000000402097224 */ /* 0x000fe400078e0209 */
[----:B------:R-:W0:Y:S03]  /*0240*/  LDC.64 R4, c[0x0][0x380] ;  /* 0x0000e000ff047b82 */ /* 0x000e260000000a00 */
[----:B------:R-:W-:-:S13]  /*0250*/  ISETP.GE.U32.AND P0, PT, R9, R2, PT ;  /* 0x000000020900720c */ /* 0x000fda0003f06070 */
[----:B------:R-:W-:Y:S01]  /*0260*/  @P0 IMAD.IADD R9, R9, 0x1, -R2 ;  /* 0x0000000109090824 */ /* 0x000fe200078e0a02 */
[----:B------:R-:W-:-:S04]  /*0270*/  @P0 IADD3 R11, PT, PT, R11, 0x1, RZ ;  /* 0x000000010b0b0810 */ /* 0x000fc80007ffe0ff */
[----:B------:R-:W-:-:S13]  /*0280*/  ISETP.GE.U32.AND P1, PT, R9, R2, PT ;  /* 0x000000020900720c */ /* 0x000fda0003f26070 */
[----:B------:R-:W-:Y:S01]  /*0290*/  @P1 VIADD R11, R11, 0x1 ;  /* 0x000000010b0b1836 */ /* 0x000fe20000000000 */
[----:B------:R-:W-:-:S05]  /*02a0*/  @!P2 LOP3.LUT R11, RZ, R2, RZ, 0x33, !PT ;  /* 0x00000002ff0ba212 */ /* 0x000fca00078e33ff */
[----:B------:R-:W-:-:S05]  /*02b0*/  IMAD.IADD R6, R8, 0x1, R11 ;  /* 0x0000000108067824 */ /* 0x000fca00078e020b */
[C---:B------:R-:W-:Y:S02]  /*02c0*/  LOP3.LUT R8, R6.reuse, 0x3, RZ, 0xc0, !PT ;  /* 0x0000000306087812 */ /* 0x040fe400078ec0ff */
[----:B------:R-:W-:Y:S02]  /*02d0*/  ISETP.GE.U32.AND P1, PT, R6, 0x3, PT ;  /* 0x000000030600780c */ /* 0x000fe40003f26070 */
[----:B------:R-:W-:-:S13]  /*02e0*/  ISETP.NE.AND P0, PT, R8, 0x3, PT ;  /* 0x000000030800780c */ /* 0x000fda0003f05270 */
[----:B0-----:R-:W-:Y:S05]  /*02f0*/  @!P0 BRA `(.L_x_3) ;  /* 0x0000000000308947 */ /* 0x001fea0003800000 */
[----:B------:R-:W0:Y:S01]  /*0300*/  LDC.64 R10, c[0x0][0x380] ;  /* 0x0000e000ff0a7b82 */ /* 0x000e220000000a00 */
[----:B------:R-:W-:-:S04]  /*0310*/  IADD3 R6, PT, PT, R6, 0x1, RZ ;  /* 0x0000000106067810 */ /* 0x000fc80007ffe0ff */
[----:B------:R-:W-:-:S05]  /*0320*/  LOP3.LUT R6, R6, 0x3, RZ, 0xc0, !PT ;  /* 0x0000000306067812 */ /* 0x000fca00078ec0ff */
[----:B------:R-:W-:-:S07]  /*0330*/  IMAD.MOV R6, RZ, RZ, -R6 ;  /* 0x000000ffff067224 */ /* 0x000fce00078e0a06 */
.L_x_4:
[----:B0-----:R-:W-:-:S06]  /*0340*/  IMAD.WIDE R8, R7, 0x4, R10 ;  /* 0x0000000407087825 */ /* 0x001fcc00078e020a */
[----:B------:R-:W2:Y:S01]  /*0350*/  LDG.E R8, desc[UR6][R8.64] ;  /* 0x0000000608087981 */ /* 0x000ea2000c1e1900 */
[----:B------:R-:W-:Y:S01]  /*0360*/  VIADD R6, R6, 0x1 ;  /* 0x0000000106067836 */ /* 0x000fe20000000000 */
[----:B------:R-:W-:-:S04]  /*0370*/  IADD3 R7, PT, PT, R2, R7, RZ ;  /* 0x0000000702077210 */ /* 0x000fc80007ffe0ff */
[----:B------:R-:W-:Y:S02]  /*0380*/  ISETP.NE.AND P0, PT, R6, RZ, PT ;  /* 0x000000ff0600720c */ /* 0x000fe40003f05270 */
[----:B-12---:R-:W-:-:S05]  /*0390*/  LEA R12, R8, UR4, 0x2 ;  /* 0x00000004080c7c11 */ /* 0x006fca000f8e10ff */
[----:B------:R1:W-:Y:S06]  /*03a0*/  ATOMS.POPC.INC.32 RZ, [R12+URZ] ;  /* 0x000000000cff7f8c */ /* 0x0003ec000d8000ff */
[----:B------:R-:W-:Y:S05]  /*03b0*/  @P0 BRA `(.L_x_4) ;  /* 0xfffffffc00e00947 */ /* 0x000fea000383ffff */
.L_x_3:
[----:B------:R-:W-:Y:S05]  /*03c0*/  BSYNC.RECONVERGENT B1 ;  /* 0x0000000000017941 */ /* 0x000fea0003800200 */
.L_x_2:
[----:B------:R-:W-:Y:S05]  /*03d0*/  @!P1 BRA `(.L_x_1) ;  /* 0x00000000004c9947 */ /* 0x000fea0003800000 */
.L_x_5:
[----:B------:R-:W-:-:S04]  /*03e0*/  IMAD.WIDE R14, R7, 0x4, R4 ;  /* 0x00000004070e7825 */ /* 0x000fc800078e0204 */
[C---:B------:R-:W-:Y:S02]  /*03f0*/  IMAD.WIDE R8, R2.reuse, 0x4, R14 ;  /* 0x0000000402087825 */ /* 0x040fe400078e020e */
[----:B------:R-:W2:Y:S02]  /*0400*/  LDG.E R14, desc[UR6][R14.64] ;  /* 0x000000060e0e7981 */ /* 0x000ea4000c1e1900 */
[C---:B------:R-:W-:Y:S02]  /*0410*/  IMAD.WIDE R10, R2.reuse, 0x4, R8 ;  /* 0x00000004020a7825 */ /* 0x040fe400078e0208 */
[----:B------:R-:W3:Y:S02]  /*0420*/  LDG.E R8, desc[UR6][R8.64] ;  /* 0x0000000608087981 */ /* 0x000ee4000c1e1900 */
[C---:B-1----:R-:W-:Y:S02]  /*0430*/  IMAD.WIDE R12, R2.reuse, 0x4, R10 ;  /* 0x00000004020c7825 */ /* 0x042fe400078e020a */
[----:B------:R-:W4:Y:S04]  /*0440*/  LDG.E R10, desc[UR6][R10.64] ;  /* 0x000000060a0a7981 */ /* 0x000f28000c1e1900 */
[----:B------:R-:W5:Y:S01]  /*0450*/  LDG.E R12, desc[UR6][R12.64] ;  /* 0x000000060c0c7981 */ /* 0x000f62000c1e1900 */
[----:B------:R-:W-:-:S05]  /*0460*/  IMAD R7, R2, 0x4, R7 ;  /* 0x0000000402077824 */ /* 0x000fca00078e0207 */
[----:B------:R-:W-:Y:S02]  /*0470*/  ISETP.GE.AND P0, PT, R7, UR9, PT ;  /* 0x0000000907007c0c */ /* 0x000fe4000bf06270 */
[----:B0-2---:R-:W-:-:S05]  /*0480*/  LEA R6, R14, UR4, 0x2 ;  /* 0x000000040e067c11 */ /* 0x005fca000f8e10ff */
[----:B------:R0:W-:Y:S01]  /*0490*/  ATOMS.POPC.INC.32 RZ, [R6+URZ] ;  /* 0x0000000006ff7f8c */ /* 0x0001e2000d8000ff */
[----:B---3--:R-:W-:-:S05]  /*04a0*/  LEA R16, R8, UR4, 0x2 ;  /* 0x0000000408107c11 */ /* 0x008fca000f8e10ff */
[----:B------:R0:W-:Y:S01]  /*04b0*/  ATOMS.POPC.INC.32 RZ, [R16+URZ] ;  /* 0x0000000010ff7f8c */ /* 0x0001e2000d8000ff */
[----:B----4-:R-:W-:Y:S02]  /*04c0*/  LEA R17, R10, UR4, 0x2 ;  /* 0x000000040a117c11 */ /* 0x010fe4000f8e10ff */
[----:B-----5:R-:W-:-:S03]  /*04d0*/  LEA R18, R12, UR4, 0x2 ;  /* 0x000000040c127c11 */ /* 0x020fc6000f8e10ff */
[----:B------:R0:W-:Y:S04]  /*04e0*/  ATOMS.POPC.INC.32 RZ, [R17+URZ] ;  /* 0x0000000011ff7f8c */ /* 0x0001e8000d8000ff */
[----:B------:R0:W-:Y:S01]  /*04f0*/  ATOMS.POPC.INC.32 RZ, [R18+URZ] ;  /* 0x0000000012ff7f8c */ /* 0x0001e2000d8000ff */
[----:B------:R-:W-:Y:S05]  /*0500*/  @!P0 BRA `(.L_x_5) ;  /* 0xfffffffc00b48947 */ /* 0x000fea000383ffff */
.L_x_1:
[----:B------:R-:W-:Y:S05]  /*0510*/  BSYNC.RECONVERGENT B0 ;  /* 0x0000000000007941 */ /* 0x000fea0003800200 */
.L_x_0:
[----:B------:R-:W-:Y:S08]  /*0520*/  BAR.SYNC.DEFER_BLOCKING 0x0 ;  /* 0x0000000000007b1d */ /* 0x000ff00000010000 */
[----:B------:R-:W2:Y:S01]  /*0530*/  LDC.64 R4, c[0x0][0x390] ;  /* 0x0000e400ff047b82 */ /* 0x000ea20000000a00 */
[----:B------:R-:W3:Y:S01]  /*0540*/  LDS R3, [R3] ;  /* 0x0000000003037984 */ /* 0x000ee20000000800 */
[----:B--2---:R-:W-:-:S05]  /*0550*/  IMAD.WIDE.U32 R4, R0, 0x4, R4 ;  /* 0x0000000400047825 */ /* 0x004fca00078e0004 */
[----:B---3--:R-:W-:Y:S01]  /*0560*/  REDG.E.ADD.STRONG.GPU desc[UR6][R4.64], R3 ;  /* 0x000000030400798e */ /* 0x008fe2000c12e106 */
[----:B------:R-:W-:Y:S05]  /*0570*/  EXIT ;  /* 0x000000000000794d */ /* 0x000fea0003800000 */
.L_x_6:
[----:B------:R-:W-:-:S00]  /*0580*/  BRA `(.L_x_6) ;  /* 0xfffffffc00fc7947 */ /* 0x000fc0000383ffff */
[----:B------:R-:W-:-:S00]  /*0590*/  NOP ;  /* 0x0000000000007918 */ /* 0x000fc00000000000 */
        /* <DEDUP_REMOVED lines=14> */
.L_x_7:


//--------------------- .nv.shared._Z16histogram_kernelPiiS_ --------------------------
	.section	.nv.shared._Z16histogram_kernelPiiS_,"aw",@nobits
	.sectionflags	@""
	.align	4
.nv.shared._Z16histogram_kernelPiiS_:
	.zero		2048


//--------------------- .nv.shared.reserved.0     --------------------------
	.section	.nv.shared.reserved.0,"aw",@nobits
	.weak		__nv_reservedSMEM_offset_0_alias
	.size		__nv_reservedSMEM_offset_0_alias, 0, 64
	.other		__nv_reservedSMEM_offset_0_alias,@"STO_CUDA_RESERVED_SHARED STV_DEFAULT"
__nv_reservedSMEM_offset_0_alias:
	.zero		0
	.zero		64


//--------------------- .nv.constant0._Z16histogram_kernelPiiS_ --------------------------
	.section	.nv.constant0._Z16histogram_kernelPiiS_,"a",@progbits
	.sectionflags	@""
	.align	4
.nv.constant0._Z16histogram_kernelPiiS_:
	.zero		920


//--------------------- SYMBOLS --------------------------

	.type		.nv.reservedSmem.offset0,@object
	.size		.nv.reservedSmem.offset0,0x4
	.type		.nv.reservedSmem.cap,@object
	.size		.nv.reservedSmem.cap,0x4
